//
// Generated by NVIDIA NVVM Compiler
//
// Compiler Build ID: CL-36424714
// Cuda compilation tools, release 13.0, V13.0.88
// Based on NVVM 20.0.0
//

.version 9.0
.target sm_100
.address_size 64

	// .globl	_Z12printFromGPUv
.extern .func  (.param .b32 func_retval0) vprintf
(
	.param .b64 vprintf_param_0,
	.param .b64 vprintf_param_1
)
;
.global .align 1 .b8 $str[80] = {78, 97, 109, 101, 58, 32, 71, 80, 85, 32, 67, 111, 109, 112, 117, 116, 105, 110, 103, 32, 76, 97, 98, 10, 69, 120, 112, 101, 114, 105, 109, 101, 110, 116, 32, 58, 32, 68, 105, 115, 112, 108, 97, 121, 32, 67, 111, 117, 114, 115, 101, 32, 68, 101, 116, 97, 105, 108, 115, 10, 68, 97, 116, 101, 32, 58, 32, 65, 117, 103, 32, 48, 57, 44, 50, 48, 50, 51, 10};

.visible .entry _Z12printFromGPUv()
{
	.reg .b32 	%r<3>;
	.reg .b64 	%rd<3>;

	mov.u64 	%rd1, $str;
	cvta.global.u64 	%rd2, %rd1;
	{ // callseq 0, 0
	.param .b64 param0;
	st.param.b64 	[param0], %rd2;
	.param .b64 param1;
	st.param.b64 	[param1], 0;
	.param .b32 retval0;
	call.uni (retval0), 
	vprintf, 
	(
	param0, 
	param1
	);
	ld.param.b32 	%r1, [retval0];
	} // callseq 0
	ret;

}


// ===== COMPILED SASS (sm_100) =====

	.target	sm_100

	.elftype	@"ET_EXEC"


//--------------------- .note.nv.tkinfo           --------------------------
	.section	.note.nv.tkinfo,"",@"SHT_NOTE"
	.sectionflags	@"SHF_NOTE_NV_TKINFO"
	.tkinfo
        /*0018*/ 	.word	0x00000002
        /*0030*/ 	.string	""
        /*0030*/ 	.string	"ptxas"
        /*0030*/ 	.string	"Cuda compilation tools, release 13.0, V13.0.88"
        /*0030*/ 	.string	"Build cuda_13.0.r13.0/compiler.36424714_0"
        /*0030*/ 	.string	"-arch sm_100 -m 64 "



//--------------------- .note.nv.cuinfo           --------------------------
	.section	.note.nv.cuinfo,"",@"SHT_NOTE"
	.sectionflags	@"SHF_NOTE_NV_CUINFO"
        /*0018*/ 	.short	0x0002
        /*001a*/ 	.short	0x0064
        /*001c*/ 	.short	0x0082
	.zero		2


//--------------------- .nv.info                  --------------------------
	.section	.nv.info,"",@"SHT_CUDA_INFO"
	.align	4


	//----- nvinfo : EIATTR_REGCOUNT
	.align		4
        /*0000*/ 	.byte	0x04, 0x2f
        /*0002*/ 	.short	(.L_2 - .L_1)
	.align		4
.L_1:
        /*0004*/ 	.word	index@(_Z12printFromGPUv)
        /*0008*/ 	.word	0x00000018


	//----- nvinfo : EIATTR_FRAME_SIZE
	.align		4
.L_2:
        /*000c*/ 	.byte	0x04, 0x11
        /*000e*/ 	.short	(.L_4 - .L_3)
	.align		4
.L_3:
        /*0010*/ 	.word	index@(_Z12printFromGPUv)
        /*0014*/ 	.word	0x00000000


	//----- nvinfo : EIATTR_MIN_STACK_SIZE
	.align		4
.L_4:
        /*0018*/ 	.byte	0x04, 0x12
        /*001a*/ 	.short	(.L_6 - .L_5)
	.align		4
.L_5:
        /*001c*/ 	.word	index@(_Z12printFromGPUv)
        /*0020*/ 	.word	0x00000000
.L_6:


//--------------------- .nv.compat                --------------------------
	.section	.nv.compat,"",@"SHT_CUDA_COMPAT_INFO"
	.align	4
        /*0000*/ 	.byte	0x02, 0x09, 0x00, 0x00, 0x02, 0x02, 0x01, 0x00, 0x02, 0x05, 0x05, 0x00, 0x03, 0x07, 0x01, 0x01
        /*0010*/ 	.byte	0x02, 0x03, 0x00, 0x00, 0x02, 0x06, 0x01, 0x00, 0x04, 0x0b, 0x08, 0x00, 0x09, 0x00, 0x00, 0x00
        /*0020*/ 	.byte	0x00, 0x00, 0x00, 0x00


//--------------------- .nv.info._Z12printFromGPUv --------------------------
	.section	.nv.info._Z12printFromGPUv,"",@"SHT_CUDA_INFO"
	.sectionflags	@""
	.align	4


	//----- nvinfo : EIATTR_CUDA_API_VERSION
	.align		4
        /*0000*/ 	.byte	0x04, 0x37
        /*0002*/ 	.short	(.L_8 - .L_7)
.L_7:
        /*0004*/ 	.word	0x00000082


	//----- nvinfo : EIATTR_SPARSE_MMA_MASK
	.align		4
.L_8:
        /*0008*/ 	.byte	0x03, 0x50
        /*000a*/ 	.short	0x0000


	//----- nvinfo : EIATTR_MAXREG_COUNT
	.align		4
        /*000c*/ 	.byte	0x03, 0x1b
        /*000e*/ 	.short	0x00ff


	//----- nvinfo : EIATTR_EXTERNS
	.align		4
        /*0010*/ 	.byte	0x04, 0x0f
        /*0012*/ 	.short	(.L_10 - .L_9)


	//   ....[0]....
	.align		4
.L_9:
        /*0014*/ 	.word	index@(vprintf)


	//----- nvinfo : EIATTR_MERCURY_ISA_VERSION
	.align		4
.L_10:
        /*0018*/ 	.byte	0x03, 0x5f
        /*001a*/ 	.short	0x0101


	//----- nvinfo : EIATTR_VRC_CTA_INIT_COUNT
	.align		4
        /*001c*/ 	.byte	0x02, 0x4a
	.zero		1
	.zero		1


	//----- nvinfo : EIATTR_SYSCALL_OFFSETS
	.align		4
        /*0020*/ 	.byte	0x04, 0x46
        /*0022*/ 	.short	(.L_12 - .L_11)


	//   ....[0]....
.L_11:
        /*0024*/ 	.word	0x00000080


	//----- nvinfo : EIATTR_EXIT_INSTR_OFFSETS
	.align		4
.L_12:
        /*0028*/ 	.byte	0x04, 0x1c
        /*002a*/ 	.short	(.L_14 - .L_13)


	//   ....[0]....
.L_13:
        /*002c*/ 	.word	0x00000090


	//----- nvinfo : EIATTR_SW_WAR
	.align		4
.L_14:
        /*0030*/ 	.byte	0x04, 0x36
        /*0032*/ 	.short	(.L_16 - .L_15)
.L_15:
        /*0034*/ 	.word	0x00000008
.L_16:


//--------------------- .nv.callgraph             --------------------------
	.section	.nv.callgraph,"",@"SHT_CUDA_CALLGRAPH"
	.align	4
	.sectionentsize	8
	.align		4
        /*0000*/ 	.word	0x00000000
	.align		4
        /*0004*/ 	.word	0xffffffff
	.align		4
        /*0008*/ 	.word	index@(_Z12printFromGPUv)
	.align		4
        /*000c*/ 	.word	index@(vprintf)
	.align		4
        /*0010*/ 	.word	0x00000000
	.align		4
        /*0014*/ 	.word	0xfffffffe
	.align		4
        /*0018*/ 	.word	0x00000000
	.align		4
        /*001c*/ 	.word	0xfffffffd
	.align		4
        /*0020*/ 	.word	0x00000000
	.align		4
        /*0024*/ 	.word	0xfffffffc


//--------------------- .nv.constant4             --------------------------
	.section	.nv.constant4,"a",@progbits
	.align	8
	.align		8
.nv.constant4:
        /*0000*/ 	.dword	vprintf
	.align		8
        /*0008*/ 	.dword	$str


//--------------------- .text._Z12printFromGPUv   --------------------------
	.section	.text._Z12printFromGPUv,"ax",@progbits
	.align	128
        .global         _Z12printFromGPUv
        .type           _Z12printFromGPUv,@function
        .size           _Z12printFromGPUv,(.L_x_2 - _Z12printFromGPUv)
        .other          _Z12printFromGPUv,@"STO_CUDA_ENTRY STV_DEFAULT"
_Z12printFromGPUv:
.text._Z12printFromGPUv:
[----:B------:R-:W0:Y:S01]  /*0000*/  LDC R1, c[0x0][0x37c] ;  /* 0x0000df00ff017b82 */ /* 0x000e220000000800 */
[----:B------:R-:W-:Y:S01]  /*0010*/  MOV R0, 0x0 ;  /* 0x0000000000007802 */ /* 0x000fe20000000f00 */
[----:B------:R-:W1:Y:S01]  /*0020*/  LDCU.64 UR4, c[0x4][0x8] ;  /* 0x01000100ff0477ac */ /* 0x000e620008000a00 */
[----:B------:R-:W-:-:S05]  /*0030*/  CS2R R6, SRZ ;  /* 0x0000000000067805 */ /* 0x000fca000001ff00 */
[----:B------:R2:W3:Y:S01]  /*0040*/  LDC.64 R2, c[0x4][R0] ;  /* 0x0100000000027b82 */ /* 0x0004e20000000a00 */
[----:B-1----:R-:W-:Y:S02]  /*0050*/  IMAD.U32 R4, RZ, RZ, UR4 ;  /* 0x00000004ff047e24 */ /* 0x002fe4000f8e00ff */
[----:B--2---:R-:W-:-:S07]  /*0060*/  IMAD.U32 R5, RZ, RZ, UR5 ;  /* 0x00000005ff057e24 */ /* 0x004fce000f8e00ff */
[----:B------:R-:W-:-:S07]  /*0070*/  LEPC R20, `(.L_x_0) ;  /* 0x000000001014794e */ /* 0x000fce0000000000 */
[----:B0--3--:R-:W-:Y:S05]  /*0080*/  CALL.ABS.NOINC R2 ;  /* 0x0000000002007343 */ /* 0x009fea0003c00000 */
.L_x_0:
[----:B------:R-:W-:Y:S05]  /*0090*/  EXIT ;  /* 0x000000000000794d */ /* 0x000fea0003800000 */
.L_x_1:
[----:B------:R-:W-:-:S00]  /*00a0*/  BRA `(.L_x_1) ;  /* 0xfffffffc00fc7947 */ /* 0x000fc0000383ffff */
[----:B------:R-:W-:-:S00]  /*00b0*/  NOP ;  /* 0x0000000000007918 */ /* 0x000fc00000000000 */
        /* <DEDUP_REMOVED lines=12> */
.L_x_2:


//--------------------- .nv.global.init           --------------------------
	.section	.nv.global.init,"aw",@progbits
.nv.global.init:
	.type		$str,@object
	.size		$str,(.L_0 - $str)
$str:
        /*0000*/ 	.byte	0x4e, 0x61, 0x6d, 0x65, 0x3a, 0x20, 0x47, 0x50, 0x55, 0x20, 0x43, 0x6f, 0x6d, 0x70, 0x75, 0x74
        /*0010*/ 	.byte	0x69, 0x6e, 0x67, 0x20, 0x4c, 0x61, 0x62, 0x0a, 0x45, 0x78, 0x70, 0x65, 0x72, 0x69, 0x6d, 0x65
        /*0020*/ 	.byte	0x6e, 0x74, 0x20, 0x3a, 0x20, 0x44, 0x69, 0x73, 0x70, 0x6c, 0x61, 0x79, 0x20, 0x43, 0x6f, 0x75
        /*0030*/ 	.byte	0x72, 0x73, 0x65, 0x20, 0x44, 0x65, 0x74, 0x61, 0x69, 0x6c, 0x73, 0x0a, 0x44, 0x61, 0x74, 0x65
        /*0040*/ 	.byte	0x20, 0x3a, 0x20, 0x41, 0x75, 0x67, 0x20, 0x30, 0x39, 0x2c, 0x32, 0x30, 0x32, 0x33, 0x0a, 0x00
.L_0:


//--------------------- .nv.shared.reserved.0     --------------------------
	.section	.nv.shared.reserved.0,"aw",@nobits
	.weak		__nv_reservedSMEM_offset_0_alias
	.size		__nv_reservedSMEM_offset_0_alias, 0, 64
	.other		__nv_reservedSMEM_offset_0_alias,@"STO_CUDA_RESERVED_SHARED STV_DEFAULT"
__nv_reservedSMEM_offset_0_alias:
	.zero		0
	.zero		64


//--------------------- .nv.constant0._Z12printFromGPUv --------------------------
	.section	.nv.constant0._Z12printFromGPUv,"a",@progbits
	.sectionflags	@""
	.align	4
.nv.constant0._Z12printFromGPUv:
	.zero		896


//--------------------- SYMBOLS --------------------------

	.type		.nv.reservedSmem.offset0,@object
	.size		.nv.reservedSmem.offset0,0x4
	.type		vprintf,@function
